//
// Generated by NVIDIA NVVM Compiler
//
// Compiler Build ID: CL-36424714
// Cuda compilation tools, release 13.0, V13.0.88
// Based on NVVM 20.0.0
//

.version 9.0
.target sm_100
.address_size 64

	// .globl	_Z9calculateP10Population
.global .align 4 .b8 precalc_xorwow_matrix[102400];
.global .align 4 .b8 precalc_xorwow_offset_matrix[102400];
.global .align 4 .b8 mrg32k3aM1[2304];
.global .align 4 .b8 mrg32k3aM2[2304];
.global .align 4 .b8 mrg32k3aM1SubSeq[2016];
.global .align 4 .b8 mrg32k3aM2SubSeq[2016];
.global .align 4 .b8 mrg32k3aM1Seq[2304];
.global .align 4 .b8 mrg32k3aM2Seq[2304];
.const .align 8 .b8 __cr_lgamma_table[72];

.visible .entry _Z9calculateP10Population(
	.param .u64 .ptr .align 1 _Z9calculateP10Population_param_0
)
{
	.reg .pred 	%p<2>;
	.reg .b32 	%r<15>;
	.reg .b32 	%f<3>;
	.reg .b64 	%rd<5>;

	ld.param.u64 	%rd1, [_Z9calculateP10Population_param_0];
	mov.u32 	%r2, %tid.x;
	mov.u32 	%r3, %ntid.x;
	mov.u32 	%r4, %ctaid.x;
	mad.lo.s32 	%r1, %r3, %r4, %r2;
	setp.gt.s32 	%p1, %r1, 99;
	@%p1 bra 	$L__BB0_2;
	cvta.to.global.u64 	%rd2, %rd1;
	ld.global.u32 	%r5, [%rd2+4];
	ld.global.u32 	%r6, [%rd2];
	ld.global.u32 	%r7, [%rd2+8];
	mul.wide.s32 	%rd3, %r1, 24;
	add.s64 	%rd4, %rd2, %rd3;
	ld.global.u32 	%r8, [%rd4];
	ld.global.u32 	%r9, [%rd4+4];
	ld.global.u32 	%r10, [%rd4+8];
	mad.lo.s32 	%r11, %r6, %r5, %r7;
	mad.lo.s32 	%r12, %r9, %r8, %r10;
	sub.s32 	%r13, %r11, %r12;
	add.s32 	%r14, %r13, 1;
	cvt.rn.f32.u32 	%f1, %r14;
	rcp.rn.f32 	%f2, %f1;
	st.global.f32 	[%rd4+12], %f2;
$L__BB0_2:
	ret;

}
	// .globl	_Z6selectP10PopulationS0_
.visible .entry _Z6selectP10PopulationS0_(
	.param .u64 .ptr .align 1 _Z6selectP10PopulationS0__param_0,
	.param .u64 .ptr .align 1 _Z6selectP10PopulationS0__param_1
)
{
	.reg .pred 	%p<3>;
	.reg .b32 	%r<9>;
	.reg .b32 	%f<4>;
	.reg .b64 	%rd<10>;

	ld.param.u64 	%rd2, [_Z6selectP10PopulationS0__param_0];
	ld.param.u64 	%rd3, [_Z6selectP10PopulationS0__param_1];
	mov.u32 	%r2, %tid.x;
	mov.u32 	%r3, %ntid.x;
	mov.u32 	%r4, %ctaid.x;
	mad.lo.s32 	%r1, %r3, %r4, %r2;
	setp.gt.s32 	%p1, %r1, 99;
	@%p1 bra 	$L__BB1_3;
	cvta.to.global.u64 	%rd4, %rd2;
	mul.wide.s32 	%rd5, %r1, 24;
	add.s64 	%rd6, %rd4, %rd5;
	add.s64 	%rd1, %rd6, 12;
	ld.global.f32 	%f1, [%rd6+12];
	setp.neu.f32 	%p2, %f1, 0f3F800000;
	@%p2 bra 	$L__BB1_3;
	cvta.to.global.u64 	%rd7, %rd3;
	add.s64 	%rd9, %rd7, %rd5;
	ld.global.u32 	%r5, [%rd1+-12];
	ld.global.u32 	%r6, [%rd1+-8];
	ld.global.u32 	%r7, [%rd1+-4];
	ld.global.f32 	%f2, [%rd1+4];
	ld.global.f32 	%f3, [%rd1+8];
	st.global.u32 	[%rd9], %r5;
	st.global.u32 	[%rd9+4], %r6;
	st.global.u32 	[%rd9+8], %r7;
	mov.b32 	%r8, 1065353216;
	st.global.u32 	[%rd9+12], %r8;
	st.global.f32 	[%rd9+16], %f2;
	st.global.f32 	[%rd9+20], %f3;
$L__BB1_3:
	ret;

}
	// .globl	_Z9crossoverP10Population
.visible .entry _Z9crossoverP10Population(
	.param .u64 .ptr .align 1 _Z9crossoverP10Population_param_0
)
{
	.reg .pred 	%p<9>;
	.reg .b32 	%r<50>;
	.reg .b32 	%f<8>;
	.reg .b64 	%rd<6>;

	ld.param.u64 	%rd2, [_Z9crossoverP10Population_param_0];
	mov.u32 	%r17, %tid.x;
	mov.u32 	%r18, %ntid.x;
	mov.u32 	%r19, %ctaid.x;
	mad.lo.s32 	%r1, %r18, %r19, %r17;
	setp.gt.s32 	%p1, %r1, 99;
	@%p1 bra 	$L__BB2_13;
	cvta.to.global.u64 	%rd3, %rd2;
	mul.wide.s32 	%rd4, %r1, 24;
	add.s64 	%rd5, %rd3, %rd4;
	add.s64 	%rd1, %rd5, 16;
	ld.global.f32 	%f3, [%rd5+16];
	mul.f32 	%f4, %f3, 0f41000000;
	cvt.rzi.s32.f32 	%r2, %f4;
	setp.lt.s32 	%p2, %r2, 1;
	mov.b32 	%r49, 0;
	@%p2 bra 	$L__BB2_8;
	and.b32  	%r3, %r2, 3;
	setp.lt.u32 	%p3, %r2, 4;
	mov.b32 	%r49, 0;
	@%p3 bra 	$L__BB2_5;
	and.b32  	%r24, %r2, 2147483644;
	neg.s32 	%r43, %r24;
	mov.b32 	%r49, 0;
$L__BB2_4:
	shl.b32 	%r25, %r49, 4;
	or.b32  	%r49, %r25, 15;
	add.s32 	%r43, %r43, 4;
	setp.ne.s32 	%p4, %r43, 0;
	@%p4 bra 	$L__BB2_4;
$L__BB2_5:
	setp.eq.s32 	%p5, %r3, 0;
	@%p5 bra 	$L__BB2_8;
	neg.s32 	%r47, %r3;
$L__BB2_7:
	.pragma "nounroll";
	shl.b32 	%r26, %r49, 1;
	or.b32  	%r49, %r26, 1;
	add.s32 	%r47, %r47, 1;
	setp.ne.s32 	%p6, %r47, 0;
	@%p6 bra 	$L__BB2_7;
$L__BB2_8:
	setp.ne.s32 	%p7, %r1, 99;
	@%p7 bra 	$L__BB2_10;
	ld.global.f32 	%f7, [%rd1+-4];
	bra.uni 	$L__BB2_11;
$L__BB2_10:
	ld.global.f32 	%f6, [%rd1+-4];
	setp.neu.f32 	%p8, %f6, 0f3F800000;
	mov.f32 	%f7, 0f3F800000;
	@%p8 bra 	$L__BB2_12;
$L__BB2_11:
	st.global.f32 	[%rd1+-4], %f7;
	bra.uni 	$L__BB2_13;
$L__BB2_12:
	xor.b32  	%r27, %r49, 15;
	ld.global.u32 	%r28, [%rd1+-16];
	and.b32  	%r29, %r28, %r49;
	ld.global.u32 	%r30, [%rd1+-40];
	and.b32  	%r31, %r30, %r27;
	or.b32  	%r32, %r31, %r29;
	st.global.u32 	[%rd1+-16], %r32;
	ld.global.u32 	%r33, [%rd1+-12];
	and.b32  	%r34, %r33, %r49;
	ld.global.u32 	%r35, [%rd1+-36];
	and.b32  	%r36, %r35, %r27;
	or.b32  	%r37, %r36, %r34;
	st.global.u32 	[%rd1+-12], %r37;
	ld.global.u32 	%r38, [%rd1+-8];
	and.b32  	%r39, %r38, %r49;
	ld.global.u32 	%r40, [%rd1+-32];
	and.b32  	%r41, %r40, %r27;
	or.b32  	%r42, %r41, %r39;
	st.global.u32 	[%rd1+-8], %r42;
$L__BB2_13:
	ret;

}
	// .globl	_Z6mutateP10Population
.visible .entry _Z6mutateP10Population(
	.param .u64 .ptr .align 1 _Z6mutateP10Population_param_0
)
{
	.reg .pred 	%p<11>;
	.reg .b32 	%r<49>;
	.reg .b32 	%f<8>;
	.reg .b64 	%rd<6>;

	ld.param.u64 	%rd2, [_Z6mutateP10Population_param_0];
	mov.u32 	%r21, %tid.x;
	mov.u32 	%r22, %ntid.x;
	mov.u32 	%r23, %ctaid.x;
	mad.lo.s32 	%r1, %r22, %r23, %r21;
	setp.gt.s32 	%p1, %r1, 99;
	@%p1 bra 	$L__BB3_17;
	cvta.to.global.u64 	%rd3, %rd2;
	mul.wide.s32 	%rd4, %r1, 24;
	add.s64 	%rd5, %rd3, %rd4;
	add.s64 	%rd1, %rd5, 20;
	ld.global.f32 	%f3, [%rd5+20];
	mul.f32 	%f4, %f3, 0f41000000;
	cvt.rzi.s32.f32 	%r2, %f4;
	setp.lt.s32 	%p2, %r2, 1;
	mov.b32 	%r47, 1;
	@%p2 bra 	$L__BB3_8;
	and.b32  	%r3, %r2, 3;
	setp.lt.u32 	%p3, %r2, 4;
	mov.b32 	%r47, 1;
	@%p3 bra 	$L__BB3_5;
	and.b32  	%r28, %r2, 2147483644;
	neg.s32 	%r41, %r28;
	mov.b32 	%r47, 1;
$L__BB3_4:
	shl.b32 	%r47, %r47, 4;
	add.s32 	%r41, %r41, 4;
	setp.ne.s32 	%p4, %r41, 0;
	@%p4 bra 	$L__BB3_4;
$L__BB3_5:
	setp.eq.s32 	%p5, %r3, 0;
	@%p5 bra 	$L__BB3_8;
	neg.s32 	%r45, %r3;
$L__BB3_7:
	.pragma "nounroll";
	shl.b32 	%r47, %r47, 1;
	add.s32 	%r45, %r45, 1;
	setp.ne.s32 	%p6, %r45, 0;
	@%p6 bra 	$L__BB3_7;
$L__BB3_8:
	setp.ne.s32 	%p7, %r1, 99;
	@%p7 bra 	$L__BB3_10;
	ld.global.f32 	%f7, [%rd1+-8];
	bra.uni 	$L__BB3_11;
$L__BB3_10:
	ld.global.f32 	%f6, [%rd1+-8];
	setp.neu.f32 	%p8, %f6, 0f3F800000;
	mov.f32 	%f7, 0f3F800000;
	@%p8 bra 	$L__BB3_12;
$L__BB3_11:
	st.global.f32 	[%rd1+-8], %f7;
	bra.uni 	$L__BB3_17;
$L__BB3_12:
	ld.global.u32 	%r17, [%rd1+-20];
	and.b32  	%r29, %r17, %r47;
	setp.ne.s32 	%p9, %r29, 0;
	@%p9 bra 	$L__BB3_14;
	ld.global.u32 	%r48, [%rd1+-16];
	bra.uni 	$L__BB3_15;
$L__BB3_14:
	ld.global.u32 	%r48, [%rd1+-16];
	and.b32  	%r30, %r48, %r47;
	setp.ne.s32 	%p10, %r30, 0;
	@%p10 bra 	$L__BB3_16;
$L__BB3_15:
	or.b32  	%r37, %r17, %r47;
	st.global.u32 	[%rd1+-20], %r37;
	or.b32  	%r38, %r48, %r47;
	st.global.u32 	[%rd1+-16], %r38;
	ld.global.u32 	%r39, [%rd1+-12];
	or.b32  	%r40, %r39, %r47;
	st.global.u32 	[%rd1+-12], %r40;
	bra.uni 	$L__BB3_17;
$L__BB3_16:
	not.b32 	%r31, %r47;
	and.b32  	%r32, %r31, 15;
	and.b32  	%r33, %r17, %r32;
	st.global.u32 	[%rd1+-20], %r33;
	and.b32  	%r34, %r48, %r32;
	st.global.u32 	[%rd1+-16], %r34;
	ld.global.u32 	%r35, [%rd1+-12];
	and.b32  	%r36, %r35, %r32;
	st.global.u32 	[%rd1+-12], %r36;
$L__BB3_17:
	ret;

}


// ===== COMPILED SASS (sm_100) =====

	.target	sm_100

	.elftype	@"ET_EXEC"


//--------------------- .note.nv.tkinfo           --------------------------
	.section	.note.nv.tkinfo,"",@"SHT_NOTE"
	.sectionflags	@"SHF_NOTE_NV_TKINFO"
	.tkinfo
        /*0018*/ 	.word	0x00000002
        /*0030*/ 	.string	""
        /*0030*/ 	.string	"ptxas"
        /*0030*/ 	.string	"Cuda compilation tools, release 13.0, V13.0.88"
        /*0030*/ 	.string	"Build cuda_13.0.r13.0/compiler.36424714_0"
        /*0030*/ 	.string	"-arch sm_100 -m 64 "



//--------------------- .note.nv.cuinfo           --------------------------
	.section	.note.nv.cuinfo,"",@"SHT_NOTE"
	.sectionflags	@"SHF_NOTE_NV_CUINFO"
        /*0018*/ 	.short	0x0002
        /*001a*/ 	.short	0x0064
        /*001c*/ 	.short	0x0082
	.zero		2


//--------------------- .nv.info                  --------------------------
	.section	.nv.info,"",@"SHT_CUDA_INFO"
	.align	4


	//----- nvinfo : EIATTR_REGCOUNT
	.align		4
        /*0000*/ 	.byte	0x04, 0x2f
        /*0002*/ 	.short	(.L_10 - .L_9)
	.align		4
.L_9:
        /*0004*/ 	.word	index@(_Z9calculateP10Population)
        /*0008*/ 	.word	0x0000000f


	//----- nvinfo : EIATTR_FRAME_SIZE
	.align		4
.L_10:
        /*000c*/ 	.byte	0x04, 0x11
        /*000e*/ 	.short	(.L_12 - .L_11)
	.align		4
.L_11:
        /*0010*/ 	.word	index@($__internal_0_$__cuda_sm20_rcp_rn_f32_slowpath)
        /*0014*/ 	.word	0x00000000


	//----- nvinfo : EIATTR_FRAME_SIZE
	.align		4
.L_12:
        /*0018*/ 	.byte	0x04, 0x11
        /*001a*/ 	.short	(.L_14 - .L_13)
	.align		4
.L_13:
        /*001c*/ 	.word	index@(_Z9calculateP10Population)
        /*0020*/ 	.word	0x00000000


	//----- nvinfo : EIATTR_REGCOUNT
	.align		4
.L_14:
        /*0024*/ 	.byte	0x04, 0x2f
        /*0026*/ 	.short	(.L_16 - .L_15)
	.align		4
.L_15:
        /*0028*/ 	.word	index@(_Z6selectP10PopulationS0_)
        /*002c*/ 	.word	0x00000014


	//----- nvinfo : EIATTR_FRAME_SIZE
	.align		4
.L_16:
        /*0030*/ 	.byte	0x04, 0x11
        /*0032*/ 	.short	(.L_18 - .L_17)
	.align		4
.L_17:
        /*0034*/ 	.word	index@(_Z6selectP10PopulationS0_)
        /*0038*/ 	.word	0x00000000


	//----- nvinfo : EIATTR_REGCOUNT
	.align		4
.L_18:
        /*003c*/ 	.byte	0x04, 0x2f
        /*003e*/ 	.short	(.L_20 - .L_19)
	.align		4
.L_19:
        /*0040*/ 	.word	index@(_Z9crossoverP10Population)
        /*0044*/ 	.word	0x00000012


	//----- nvinfo : EIATTR_FRAME_SIZE
	.align		4
.L_20:
        /*0048*/ 	.byte	0x04, 0x11
        /*004a*/ 	.short	(.L_22 - .L_21)
	.align		4
.L_21:
        /*004c*/ 	.word	index@(_Z9crossoverP10Population)
        /*0050*/ 	.word	0x00000000


	//----- nvinfo : EIATTR_REGCOUNT
	.align		4
.L_22:
        /*0054*/ 	.byte	0x04, 0x2f
        /*0056*/ 	.short	(.L_24 - .L_23)
	.align		4
.L_23:
        /*0058*/ 	.word	index@(_Z6mutateP10Population)
        /*005c*/ 	.word	0x0000000c


	//----- nvinfo : EIATTR_FRAME_SIZE
	.align		4
.L_24:
        /*0060*/ 	.byte	0x04, 0x11
        /*0062*/ 	.short	(.L_26 - .L_25)
	.align		4
.L_25:
        /*0064*/ 	.word	index@(_Z6mutateP10Population)
        /*0068*/ 	.word	0x00000000


	//----- nvinfo : EIATTR_MIN_STACK_SIZE
	.align		4
.L_26:
        /*006c*/ 	.byte	0x04, 0x12
        /*006e*/ 	.short	(.L_28 - .L_27)
	.align		4
.L_27:
        /*0070*/ 	.word	index@(_Z6mutateP10Population)
        /*0074*/ 	.word	0x00000000


	//----- nvinfo : EIATTR_MIN_STACK_SIZE
	.align		4
.L_28:
        /*0078*/ 	.byte	0x04, 0x12
        /*007a*/ 	.short	(.L_30 - .L_29)
	.align		4
.L_29:
        /*007c*/ 	.word	index@(_Z9crossoverP10Population)
        /*0080*/ 	.word	0x00000000


	//----- nvinfo : EIATTR_MIN_STACK_SIZE
	.align		4
.L_30:
        /*0084*/ 	.byte	0x04, 0x12
        /*0086*/ 	.short	(.L_32 - .L_31)
	.align		4
.L_31:
        /*0088*/ 	.word	index@(_Z6selectP10PopulationS0_)
        /*008c*/ 	.word	0x00000000


	//----- nvinfo : EIATTR_MIN_STACK_SIZE
	.align		4
.L_32:
        /*0090*/ 	.byte	0x04, 0x12
        /*0092*/ 	.short	(.L_34 - .L_33)
	.align		4
.L_33:
        /*0094*/ 	.word	index@(_Z9calculateP10Population)
        /*0098*/ 	.word	0x00000000
.L_34:


//--------------------- .nv.compat                --------------------------
	.section	.nv.compat,"",@"SHT_CUDA_COMPAT_INFO"
	.align	4
        /*0000*/ 	.byte	0x02, 0x09, 0x00, 0x00, 0x02, 0x02, 0x01, 0x00, 0x02, 0x05, 0x05, 0x00, 0x03, 0x07, 0x01, 0x01
        /*0010*/ 	.byte	0x02, 0x03, 0x00, 0x00, 0x02, 0x06, 0x01, 0x00, 0x04, 0x0b, 0x08, 0x00, 0x01, 0x00, 0x00, 0x00
        /*0020*/ 	.byte	0x00, 0x00, 0x00, 0x00


//--------------------- .nv.info._Z6mutateP10Population --------------------------
	.section	.nv.info._Z6mutateP10Population,"",@"SHT_CUDA_INFO"
	.sectionflags	@""
	.align	4


	//----- nvinfo : EIATTR_CUDA_API_VERSION
	.align		4
        /*0000*/ 	.byte	0x04, 0x37
        /*0002*/ 	.short	(.L_36 - .L_35)
.L_35:
        /*0004*/ 	.word	0x00000082


	//----- nvinfo : EIATTR_KPARAM_INFO
	.align		4
.L_36:
        /*0008*/ 	.byte	0x04, 0x17
        /*000a*/ 	.short	(.L_38 - .L_37)
.L_37:
        /*000c*/ 	.word	0x00000000
        /*0010*/ 	.short	0x0000
        /*0012*/ 	.short	0x0000
        /*0014*/ 	.byte	0x00, 0xf5, 0x21, 0x00


	//----- nvinfo : EIATTR_SPARSE_MMA_MASK
	.align		4
.L_38:
        /*0018*/ 	.byte	0x03, 0x50
        /*001a*/ 	.short	0x0000


	//----- nvinfo : EIATTR_MAXREG_COUNT
	.align		4
        /*001c*/ 	.byte	0x03, 0x1b
        /*001e*/ 	.short	0x00ff


	//----- nvinfo : EIATTR_MERCURY_ISA_VERSION
	.align		4
        /*0020*/ 	.byte	0x03, 0x5f
        /*0022*/ 	.short	0x0101


	//----- nvinfo : EIATTR_VRC_CTA_INIT_COUNT
	.align		4
        /*0024*/ 	.byte	0x02, 0x4a
	.zero		1
	.zero		1


	//----- nvinfo : EIATTR_EXIT_INSTR_OFFSETS
	.align		4
        /*0028*/ 	.byte	0x04, 0x1c
        /*002a*/ 	.short	(.L_40 - .L_39)


	//   ....[0]....
.L_39:
        /*002c*/ 	.word	0x00000060


	//   ....[1]....
        /*0030*/ 	.word	0x00000450


	//   ....[2]....
        /*0034*/ 	.word	0x00000570


	//   ....[3]....
        /*0038*/ 	.word	0x000005f0


	//----- nvinfo : EIATTR_CRS_STACK_SIZE
	.align		4
.L_40:
        /*003c*/ 	.byte	0x04, 0x1e
        /*003e*/ 	.short	(.L_42 - .L_41)
.L_41:
        /*0040*/ 	.word	0x00000000


	//----- nvinfo : EIATTR_CBANK_PARAM_SIZE
	.align		4
.L_42:
        /*0044*/ 	.byte	0x03, 0x19
        /*0046*/ 	.short	0x0008


	//----- nvinfo : EIATTR_PARAM_CBANK
	.align		4
        /*0048*/ 	.byte	0x04, 0x0a
        /*004a*/ 	.short	(.L_44 - .L_43)
	.align		4
.L_43:
        /*004c*/ 	.word	index@(.nv.constant0._Z6mutateP10Population)
        /*0050*/ 	.short	0x0380
        /*0052*/ 	.short	0x0008


	//----- nvinfo : EIATTR_SW_WAR
	.align		4
.L_44:
        /*0054*/ 	.byte	0x04, 0x36
        /*0056*/ 	.short	(.L_46 - .L_45)
.L_45:
        /*0058*/ 	.word	0x00000008
.L_46:


//--------------------- .nv.info._Z9crossoverP10Population --------------------------
	.section	.nv.info._Z9crossoverP10Population,"",@"SHT_CUDA_INFO"
	.sectionflags	@""
	.align	4


	//----- nvinfo : EIATTR_CUDA_API_VERSION
	.align		4
        /*0000*/ 	.byte	0x04, 0x37
        /*0002*/ 	.short	(.L_48 - .L_47)
.L_47:
        /*0004*/ 	.word	0x00000082


	//----- nvinfo : EIATTR_KPARAM_INFO
	.align		4
.L_48:
        /*0008*/ 	.byte	0x04, 0x17
        /*000a*/ 	.short	(.L_50 - .L_49)
.L_49:
        /*000c*/ 	.word	0x00000000
        /*0010*/ 	.short	0x0000
        /*0012*/ 	.short	0x0000
        /*0014*/ 	.byte	0x00, 0xf5, 0x21, 0x00


	//----- nvinfo : EIATTR_SPARSE_MMA_MASK
	.align		4
.L_50:
        /*0018*/ 	.byte	0x03, 0x50
        /*001a*/ 	.short	0x0000


	//----- nvinfo : EIATTR_MAXREG_COUNT
	.align		4
        /*001c*/ 	.byte	0x03, 0x1b
        /*001e*/ 	.short	0x00ff


	//----- nvinfo : EIATTR_MERCURY_ISA_VERSION
	.align		4
        /*0020*/ 	.byte	0x03, 0x5f
        /*0022*/ 	.short	0x0101


	//----- nvinfo : EIATTR_VRC_CTA_INIT_COUNT
	.align		4
        /*0024*/ 	.byte	0x02, 0x4a
	.zero		1
	.zero		1


	//----- nvinfo : EIATTR_EXIT_INSTR_OFFSETS
	.align		4
        /*0028*/ 	.byte	0x04, 0x1c
        /*002a*/ 	.short	(.L_52 - .L_51)


	//   ....[0]....
.L_51:
        /*002c*/ 	.word	0x00000060


	//   ....[1]....
        /*0030*/ 	.word	0x00000490


	//   ....[2]....
        /*0034*/ 	.word	0x00000590


	//----- nvinfo : EIATTR_CRS_STACK_SIZE
	.align		4
.L_52:
        /*0038*/ 	.byte	0x04, 0x1e
        /*003a*/ 	.short	(.L_54 - .L_53)
.L_53:
        /*003c*/ 	.word	0x00000000


	//----- nvinfo : EIATTR_CBANK_PARAM_SIZE
	.align		4
.L_54:
        /*0040*/ 	.byte	0x03, 0x19
        /*0042*/ 	.short	0x0008


	//----- nvinfo : EIATTR_PARAM_CBANK
	.align		4
        /*0044*/ 	.byte	0x04, 0x0a
        /*0046*/ 	.short	(.L_56 - .L_55)
	.align		4
.L_55:
        /*0048*/ 	.word	index@(.nv.constant0._Z9crossoverP10Population)
        /*004c*/ 	.short	0x0380
        /*004e*/ 	.short	0x0008


	//----- nvinfo : EIATTR_SW_WAR
	.align		4
.L_56:
        /*0050*/ 	.byte	0x04, 0x36
        /*0052*/ 	.short	(.L_58 - .L_57)
.L_57:
        /*0054*/ 	.word	0x00000008
.L_58:


//--------------------- .nv.info._Z6selectP10PopulationS0_ --------------------------
	.section	.nv.info._Z6selectP10PopulationS0_,"",@"SHT_CUDA_INFO"
	.sectionflags	@""
	.align	4


	//----- nvinfo : EIATTR_CUDA_API_VERSION
	.align		4
        /*0000*/ 	.byte	0x04, 0x37
        /*0002*/ 	.short	(.L_60 - .L_59)
.L_59:
        /*0004*/ 	.word	0x00000082


	//----- nvinfo : EIATTR_KPARAM_INFO
	.align		4
.L_60:
        /*0008*/ 	.byte	0x04, 0x17
        /*000a*/ 	.short	(.L_62 - .L_61)
.L_61:
        /*000c*/ 	.word	0x00000000
        /*0010*/ 	.short	0x0001
        /*0012*/ 	.short	0x0008
        /*0014*/ 	.byte	0x00, 0xf5, 0x21, 0x00


	//----- nvinfo : EIATTR_KPARAM_INFO
	.align		4
.L_62:
        /*0018*/ 	.byte	0x04, 0x17
        /*001a*/ 	.short	(.L_64 - .L_63)
.L_63:
        /*001c*/ 	.word	0x00000000
        /*0020*/ 	.short	0x0000
        /*0022*/ 	.short	0x0000
        /*0024*/ 	.byte	0x00, 0xf5, 0x21, 0x00


	//----- nvinfo : EIATTR_SPARSE_MMA_MASK
	.align		4
.L_64:
        /*0028*/ 	.byte	0x03, 0x50
        /*002a*/ 	.short	0x0000


	//----- nvinfo : EIATTR_MAXREG_COUNT
	.align		4
        /*002c*/ 	.byte	0x03, 0x1b
        /*002e*/ 	.short	0x00ff


	//----- nvinfo : EIATTR_MERCURY_ISA_VERSION
	.align		4
        /*0030*/ 	.byte	0x03, 0x5f
        /*0032*/ 	.short	0x0101


	//----- nvinfo : EIATTR_VRC_CTA_INIT_COUNT
	.align		4
        /*0034*/ 	.byte	0x02, 0x4a
	.zero		1
	.zero		1


	//----- nvinfo : EIATTR_EXIT_INSTR_OFFSETS
	.align		4
        /*0038*/ 	.byte	0x04, 0x1c
        /*003a*/ 	.short	(.L_66 - .L_65)


	//   ....[0]....
.L_65:
        /*003c*/ 	.word	0x00000060


	//   ....[1]....
        /*0040*/ 	.word	0x000000c0


	//   ....[2]....
        /*0044*/ 	.word	0x000001b0


	//----- nvinfo : EIATTR_CBANK_PARAM_SIZE
	.align		4
.L_66:
        /*0048*/ 	.byte	0x03, 0x19
        /*004a*/ 	.short	0x0010


	//----- nvinfo : EIATTR_PARAM_CBANK
	.align		4
        /*004c*/ 	.byte	0x04, 0x0a
        /*004e*/ 	.short	(.L_68 - .L_67)
	.align		4
.L_67:
        /*0050*/ 	.word	index@(.nv.constant0._Z6selectP10PopulationS0_)
        /*0054*/ 	.short	0x0380
        /*0056*/ 	.short	0x0010


	//----- nvinfo : EIATTR_SW_WAR
	.align		4
.L_68:
        /*0058*/ 	.byte	0x04, 0x36
        /*005a*/ 	.short	(.L_70 - .L_69)
.L_69:
        /*005c*/ 	.word	0x00000008
.L_70:


//--------------------- .nv.info._Z9calculateP10Population --------------------------
	.section	.nv.info._Z9calculateP10Population,"",@"SHT_CUDA_INFO"
	.sectionflags	@""
	.align	4


	//----- nvinfo : EIATTR_CUDA_API_VERSION
	.align		4
        /*0000*/ 	.byte	0x04, 0x37
        /*0002*/ 	.short	(.L_72 - .L_71)
.L_71:
        /*0004*/ 	.word	0x00000082


	//----- nvinfo : EIATTR_KPARAM_INFO
	.align		4
.L_72:
        /*0008*/ 	.byte	0x04, 0x17
        /*000a*/ 	.short	(.L_74 - .L_73)
.L_73:
        /*000c*/ 	.word	0x00000000
        /*0010*/ 	.short	0x0000
        /*0012*/ 	.short	0x0000
        /*0014*/ 	.byte	0x00, 0xf5, 0x21, 0x00


	//----- nvinfo : EIATTR_SPARSE_MMA_MASK
	.align		4
.L_74:
        /*0018*/ 	.byte	0x03, 0x50
        /*001a*/ 	.short	0x0000


	//----- nvinfo : EIATTR_MAXREG_COUNT
	.align		4
        /*001c*/ 	.byte	0x03, 0x1b
        /*001e*/ 	.short	0x00ff


	//----- nvinfo : EIATTR_MERCURY_ISA_VERSION
	.align		4
        /*0020*/ 	.byte	0x03, 0x5f
        /*0022*/ 	.short	0x0101


	//----- nvinfo : EIATTR_VRC_CTA_INIT_COUNT
	.align		4
        /*0024*/ 	.byte	0x02, 0x4a
	.zero		1
	.zero		1


	//----- nvinfo : EIATTR_EXIT_INSTR_OFFSETS
	.align		4
        /*0028*/ 	.byte	0x04, 0x1c
        /*002a*/ 	.short	(.L_76 - .L_75)


	//   ....[0]....
.L_75:
        /*002c*/ 	.word	0x00000060


	//   ....[1]....
        /*0030*/ 	.word	0x00000230


	//----- nvinfo : EIATTR_CRS_STACK_SIZE
	.align		4
.L_76:
        /*0034*/ 	.byte	0x04, 0x1e
        /*0036*/ 	.short	(.L_78 - .L_77)
.L_77:
        /*0038*/ 	.word	0x00000000


	//----- nvinfo : EIATTR_CBANK_PARAM_SIZE
	.align		4
.L_78:
        /*003c*/ 	.byte	0x03, 0x19
        /*003e*/ 	.short	0x0008


	//----- nvinfo : EIATTR_PARAM_CBANK
	.align		4
        /*0040*/ 	.byte	0x04, 0x0a
        /*0042*/ 	.short	(.L_80 - .L_79)
	.align		4
.L_79:
        /*0044*/ 	.word	index@(.nv.constant0._Z9calculateP10Population)
        /*0048*/ 	.short	0x0380
        /*004a*/ 	.short	0x0008


	//----- nvinfo : EIATTR_SW_WAR
	.align		4
.L_80:
        /*004c*/ 	.byte	0x04, 0x36
        /*004e*/ 	.short	(.L_82 - .L_81)
.L_81:
        /*0050*/ 	.word	0x00000008
.L_82:


//--------------------- .nv.callgraph             --------------------------
	.section	.nv.callgraph,"",@"SHT_CUDA_CALLGRAPH"
	.align	4
	.sectionentsize	8
	.align		4
        /*0000*/ 	.word	0x00000000
	.align		4
        /*0004*/ 	.word	0xffffffff
	.align		4
        /*0008*/ 	.word	0x00000000
	.align		4
        /*000c*/ 	.word	0xfffffffe
	.align		4
        /*0010*/ 	.word	0x00000000
	.align		4
        /*0014*/ 	.word	0xfffffffd
	.align		4
        /*0018*/ 	.word	0x00000000
	.align		4
        /*001c*/ 	.word	0xfffffffc


//--------------------- .nv.constant4             --------------------------
	.section	.nv.constant4,"a",@progbits
	.align	8
	.align		8
.nv.constant4:
        /*0000*/ 	.dword	precalc_xorwow_matrix
	.align		8
        /*0008*/ 	.dword	precalc_xorwow_offset_matrix
	.align		8
        /*0010*/ 	.dword	mrg32k3aM1
	.align		8
        /*0018*/ 	.dword	mrg32k3aM2
	.align		8
        /*0020*/ 	.dword	mrg32k3aM1SubSeq
	.align		8
        /*0028*/ 	.dword	mrg32k3aM2SubSeq
	.align		8
        /*0030*/ 	.dword	mrg32k3aM1Seq
	.align		8
        /*0038*/ 	.dword	mrg32k3aM2Seq


//--------------------- .nv.constant3             --------------------------
	.section	.nv.constant3,"a",@progbits
	.align	8
.nv.constant3:
	.type		__cr_lgamma_table,@object
	.size		__cr_lgamma_table,(.L_8 - __cr_lgamma_table)
__cr_lgamma_table:
        /*0000*/ 	.byte	0x00, 0x00, 0x00, 0x00, 0x00, 0x00, 0x00, 0x00, 0x00, 0x00, 0x00, 0x00, 0x00, 0x00, 0x00, 0x00
        /*0010*/ 	.byte	0xef, 0x39, 0xfa, 0xfe, 0x42, 0x2e, 0xe6, 0x3f, 0x02, 0x20, 0x2a, 0xfa, 0x0b, 0xab, 0xfc, 0x3f
        /*0020*/ 	.byte	0xf9, 0x2c, 0x92, 0x7c, 0xa7, 0x6c, 0x09, 0x40, 0xc9, 0x79, 0x44, 0x3c, 0x64, 0x26, 0x13, 0x40
        /*0030*/ 	.byte	0xca, 0x01, 0xcf, 0x3a, 0x27, 0x51, 0x1a, 0x40, 0x30, 0xcc, 0x2d, 0xf3, 0xe1, 0x0c, 0x21, 0x40
        /*0040*/ 	.byte	0x0d, 0xb7, 0xfc, 0x82, 0x8e, 0x35, 0x25, 0x40
.L_8:


//--------------------- .text._Z6mutateP10Population --------------------------
	.section	.text._Z6mutateP10Population,"ax",@progbits
	.align	128
        .global         _Z6mutateP10Population
        .type           _Z6mutateP10Population,@function
        .size           _Z6mutateP10Population,(.L_x_42 - _Z6mutateP10Population)
        .other          _Z6mutateP10Population,@"STO_CUDA_ENTRY STV_DEFAULT"
_Z6mutateP10Population:
.text._Z6mutateP10Population:
[----:B------:R-:W-:Y:S01]  /*0000*/  LDC R1, c[0x0][0x37c] ;  /* 0x0000df00ff017b82 */ /* 0x000fe20000000800 */
[----:B------:R-:W0:Y:S01]  /*0010*/  S2R R5, SR_TID.X ;  /* 0x0000000000057919 */ /* 0x000e220000002100 */
[----:B------:R-:W0:Y:S01]  /*0020*/  LDCU UR4, c[0x0][0x360] ;  /* 0x00006c00ff0477ac */ /* 0x000e220008000800 */
[----:B------:R-:W0:Y:S02]  /*0030*/  S2R R0, SR_CTAID.X ;  /* 0x0000000000007919 */ /* 0x000e240000002500 */
[----:B0-----:R-:W-:-:S05]  /*0040*/  IMAD R5, R0, UR4, R5 ;  /* 0x0000000400057c24 */ /* 0x001fca000f8e0205 */
[----:B------:R-:W-:-:S13]  /*0050*/  ISETP.GT.AND P0, PT, R5, 0x63, PT ;  /* 0x000000630500780c */ /* 0x000fda0003f04270 */
[----:B------:R-:W-:Y:S05]  /*0060*/  @P0 EXIT ;  /* 0x000000000000094d */ /* 0x000fea0003800000 */
[----:B------:R-:W0:Y:S01]  /*0070*/  LDC.64 R2, c[0x0][0x380] ;  /* 0x0000e000ff027b82 */ /* 0x000e220000000a00 */
[----:B------:R-:W1:Y:S01]  /*0080*/  LDCU.64 UR4, c[0x0][0x358] ;  /* 0x00006b00ff0477ac */ /* 0x000e620008000a00 */
[----:B0-----:R-:W-:-:S05]  /*0090*/  IMAD.WIDE R2, R5, 0x18, R2 ;  /* 0x0000001805027825 */ /* 0x001fca00078e0202 */
[----:B-1----:R-:W2:Y:S01]  /*00a0*/  LDG.E R0, desc[UR4][R2.64+0x14] ;  /* 0x0000140402007981 */ /* 0x002ea2000c1e1900 */
[----:B------:R-:W-:Y:S01]  /*00b0*/  BSSY.RECONVERGENT B0, `(.L_x_0) ;  /* 0x000002e000007945 */ /* 0x000fe20003800200 */
[----:B------:R-:W-:Y:S02]  /*00c0*/  IMAD.MOV.U32 R4, RZ, RZ, 0x1 ;  /* 0x00000001ff047424 */ /* 0x000fe400078e00ff */
[----:B--2---:R-:W-:-:S06]  /*00d0*/  FMUL R0, R0, 8 ;  /* 0x4100000000007820 */ /* 0x004fcc0000400000 */
[----:B------:R-:W0:Y:S02]  /*00e0*/  F2I.TRUNC.NTZ R0, R0 ;  /* 0x0000000000007305 */ /* 0x000e24000020f100 */
[----:B0-----:R-:W-:-:S13]  /*00f0*/  ISETP.GE.AND P0, PT, R0, 0x1, PT ;  /* 0x000000010000780c */ /* 0x001fda0003f06270 */
[----:B------:R-:W-:Y:S05]  /*0100*/  @!P0 BRA `(.L_x_1) ;  /* 0x0000000000a08947 */ /* 0x000fea0003800000 */
[C---:B------:R-:W-:Y:S01]  /*0110*/  ISETP.GE.U32.AND P0, PT, R0.reuse, 0x4, PT ;  /* 0x000000040000780c */ /* 0x040fe20003f06070 */
[----:B------:R-:W-:Y:S01]  /*0120*/  BSSY.RECONVERGENT B1, `(.L_x_2) ;  /* 0x000001f000017945 */ /* 0x000fe20003800200 */
[----:B------:R-:W-:Y:S01]  /*0130*/  LOP3.LUT R6, R0, 0x3, RZ, 0xc0, !PT ;  /* 0x0000000300067812 */ /* 0x000fe200078ec0ff */
[----:B------:R-:W-:-:S10]  /*0140*/  IMAD.MOV.U32 R4, RZ, RZ, 0x1 ;  /* 0x00000001ff047424 */ /* 0x000fd400078e00ff */
[----:B------:R-:W-:Y:S05]  /*0150*/  @!P0 BRA `(.L_x_3) ;  /* 0x00000000006c8947 */ /* 0x000fea0003800000 */
[----:B------:R-:W-:Y:S01]  /*0160*/  LOP3.LUT R0, R0, 0x7ffffffc, RZ, 0xc0, !PT ;  /* 0x7ffffffc00007812 */ /* 0x000fe200078ec0ff */
[----:B------:R-:W-:-:S04]  /*0170*/  IMAD.MOV.U32 R4, RZ, RZ, 0x1 ;  /* 0x00000001ff047424 */ /* 0x000fc800078e00ff */
[----:B------:R-:W-:-:S05]  /*0180*/  IMAD.MOV R0, RZ, RZ, -R0 ;  /* 0x000000ffff007224 */ /* 0x000fca00078e0a00 */
[----:B------:R-:W-:-:S13]  /*0190*/  ISETP.GE.AND P0, PT, R0, RZ, PT ;  /* 0x000000ff0000720c */ /* 0x000fda0003f06270 */
[----:B------:R-:W-:Y:S05]  /*01a0*/  @P0 BRA `(.L_x_4) ;  /* 0x0000000000480947 */ /* 0x000fea0003800000 */
[----:B------:R-:W-:Y:S01]  /*01b0*/  IMAD.MOV R7, RZ, RZ, -R0 ;  /* 0x000000ffff077224 */ /* 0x000fe200078e0a00 */
[----:B------:R-:W-:Y:S01]  /*01c0*/  BSSY.RECONVERGENT B2, `(.L_x_5) ;  /* 0x0000009000027945 */ /* 0x000fe20003800200 */
[----:B------:R-:W-:-:S03]  /*01d0*/  PLOP3.LUT P0, PT, PT, PT, PT, 0x80, 0x8 ;  /* 0x000000000008781c */ /* 0x000fc60003f0f070 */
[----:B------:R-:W-:-:S13]  /*01e0*/  ISETP.GT.AND P1, PT, R7, 0xc, PT ;  /* 0x0000000c0700780c */ /* 0x000fda0003f24270 */
[----:B------:R-:W-:Y:S05]  /*01f0*/  @!P1 BRA `(.L_x_6) ;  /* 0x0000000000149947 */ /* 0x000fea0003800000 */
[----:B------:R-:W-:-:S13]  /*0200*/  PLOP3.LUT P0, PT, PT, PT, PT, 0x8, 0x80 ;  /* 0x000000000080781c */ /* 0x000fda0003f0e170 */
.L_x_7:
[----:B------:R-:W-:Y:S02]  /*0210*/  VIADD R0, R0, 0x10 ;  /* 0x0000001000007836 */ /* 0x000fe40000000000 */
[----:B------:R-:W-:-:S03]  /*0220*/  IMAD.U32 R4, R4, 0x10000, RZ ;  /* 0x0001000004047824 */ /* 0x000fc600078e00ff */
[----:B------:R-:W-:-:S13]  /*0230*/  ISETP.GE.AND P1, PT, R0, -0xc, PT ;  /* 0xfffffff40000780c */ /* 0x000fda0003f26270 */
[----:B------:R-:W-:Y:S05]  /*0240*/  @!P1 BRA `(.L_x_7) ;  /* 0xfffffffc00f09947 */ /* 0x000fea000383ffff */
.L_x_6:
[----:B------:R-:W-:Y:S05]  /*0250*/  BSYNC.RECONVERGENT B2 ;  /* 0x0000000000027941 */ /* 0x000fea0003800200 */
.L_x_5:
[----:B------:R-:W-:-:S05]  /*0260*/  IMAD.MOV R7, RZ, RZ, -R0 ;  /* 0x000000ffff077224 */ /* 0x000fca00078e0a00 */
[----:B------:R-:W-:-:S13]  /*0270*/  ISETP.GT.AND P1, PT, R7, 0x4, PT ;  /* 0x000000040700780c */ /* 0x000fda0003f24270 */
[----:B------:R-:W-:Y:S01]  /*0280*/  @P1 VIADD R0, R0, 0x8 ;  /* 0x0000000800001836 */ /* 0x000fe20000000000 */
[----:B------:R-:W-:Y:S01]  /*0290*/  @P1 PLOP3.LUT P0, PT, PT, PT, PT, 0x8, 0x80 ;  /* 0x000000000080181c */ /* 0x000fe20003f0e170 */
[----:B------:R-:W-:-:S03]  /*02a0*/  @P1 IMAD.SHL.U32 R4, R4, 0x100, RZ ;  /* 0x0000010004041824 */ /* 0x000fc600078e00ff */
[----:B------:R-:W-:-:S13]  /*02b0*/  ISETP.NE.OR P0, PT, R0, RZ, P0 ;  /* 0x000000ff0000720c */ /* 0x000fda0000705670 */
[----:B------:R-:W-:Y:S05]  /*02c0*/  @!P0 BRA `(.L_x_3) ;  /* 0x0000000000108947 */ /* 0x000fea0003800000 */
.L_x_4:
[----:B------:R-:W-:Y:S02]  /*02d0*/  VIADD R0, R0, 0x4 ;  /* 0x0000000400007836 */ /* 0x000fe40000000000 */
[----:B------:R-:W-:-:S03]  /*02e0*/  IMAD.SHL.U32 R4, R4, 0x10, RZ ;  /* 0x0000001004047824 */ /* 0x000fc600078e00ff */
[----:B------:R-:W-:-:S13]  /*02f0*/  ISETP.NE.AND P0, PT, R0, RZ, PT ;  /* 0x000000ff0000720c */ /* 0x000fda0003f05270 */
[----:B------:R-:W-:Y:S05]  /*0300*/  @P0 BRA `(.L_x_4) ;  /* 0xfffffffc00f00947 */ /* 0x000fea000383ffff */
.L_x_3:
[----:B------:R-:W-:Y:S05]  /*0310*/  BSYNC.RECONVERGENT B1 ;  /* 0x0000000000017941 */ /* 0x000fea0003800200 */
.L_x_2:
[----:B------:R-:W-:-:S13]  /*0320*/  ISETP.NE.AND P0, PT, R6, RZ, PT ;  /* 0x000000ff0600720c */ /* 0x000fda0003f05270 */
[----:B------:R-:W-:Y:S05]  /*0330*/  @!P0 BRA `(.L_x_1) ;  /* 0x0000000000148947 */ /* 0x000fea0003800000 */
[----:B------:R-:W-:-:S07]  /*0340*/  IMAD.MOV R6, RZ, RZ, -R6 ;  /* 0x000000ffff067224 */ /* 0x000fce00078e0a06 */
.L_x_8:
[----:B------:R-:W-:Y:S02]  /*0350*/  VIADD R6, R6, 0x1 ;  /* 0x0000000106067836 */ /* 0x000fe40000000000 */
[----:B------:R-:W-:-:S03]  /*0360*/  IMAD.SHL.U32 R4, R4, 0x2, RZ ;  /* 0x0000000204047824 */ /* 0x000fc600078e00ff */
[----:B------:R-:W-:-:S13]  /*0370*/  ISETP.NE.AND P0, PT, R6, RZ, PT ;  /* 0x000000ff0600720c */ /* 0x000fda0003f05270 */
[----:B------:R-:W-:Y:S05]  /*0380*/  @P0 BRA `(.L_x_8) ;  /* 0xfffffffc00f00947 */ /* 0x000fea000383ffff */
.L_x_1:
[----:B------:R-:W-:Y:S05]  /*0390*/  BSYNC.RECONVERGENT B0 ;  /* 0x0000000000007941 */ /* 0x000fea0003800200 */
.L_x_0:
[----:B------:R-:W-:Y:S01]  /*03a0*/  ISETP.NE.AND P0, PT, R5, 0x63, PT ;  /* 0x000000630500780c */ /* 0x000fe20003f05270 */
[----:B------:R-:W-:-:S12]  /*03b0*/  BSSY.RECONVERGENT B0, `(.L_x_9) ;  /* 0x0000008000007945 */ /* 0x000fd80003800200 */
[----:B------:R-:W-:Y:S05]  /*03c0*/  @P0 BRA `(.L_x_10) ;  /* 0x0000000000080947 */ /* 0x000fea0003800000 */
[----:B------:R0:W5:Y:S01]  /*03d0*/  LDG.E R5, desc[UR4][R2.64+0xc] ;  /* 0x00000c0402057981 */ /* 0x000162000c1e1900 */
[----:B------:R-:W-:Y:S05]  /*03e0*/  BRA `(.L_x_11) ;  /* 0x0000000000107947 */ /* 0x000fea0003800000 */
.L_x_10:
[----:B------:R-:W2:Y:S02]  /*03f0*/  LDG.E R0, desc[UR4][R2.64+0xc] ;  /* 0x00000c0402007981 */ /* 0x000ea4000c1e1900 */
[----:B--2---:R-:W-:-:S13]  /*0400*/  FSETP.NEU.AND P0, PT, R0, 1, PT ;  /* 0x3f8000000000780b */ /* 0x004fda0003f0d000 */
[----:B------:R-:W-:Y:S05]  /*0410*/  @P0 BRA `(.L_x_12) ;  /* 0x0000000000100947 */ /* 0x000fea0003800000 */
[----:B------:R-:W-:-:S07]  /*0420*/  IMAD.MOV.U32 R5, RZ, RZ, 0x3f800000 ;  /* 0x3f800000ff057424 */ /* 0x000fce00078e00ff */
.L_x_11:
[----:B------:R-:W-:Y:S05]  /*0430*/  BSYNC.RECONVERGENT B0 ;  /* 0x0000000000007941 */ /* 0x000fea0003800200 */
.L_x_9:
[----:B-----5:R-:W-:Y:S01]  /*0440*/  STG.E desc[UR4][R2.64+0xc], R5 ;  /* 0x00000c0502007986 */ /* 0x020fe2000c101904 */
[----:B------:R-:W-:Y:S05]  /*0450*/  EXIT ;  /* 0x000000000000794d */ /* 0x000fea0003800000 */
.L_x_12:
[----:B------:R-:W2:Y:S01]  /*0460*/  LDG.E R5, desc[UR4][R2.64] ;  /* 0x0000000402057981 */ /* 0x000ea2000c1e1900 */
[----:B------:R-:W-:Y:S01]  /*0470*/  BSSY.RECONVERGENT B1, `(.L_x_13) ;  /* 0x0000008000017945 */ /* 0x000fe20003800200 */
[----:B--2---:R-:W-:-:S13]  /*0480*/  LOP3.LUT P0, RZ, R5, R4, RZ, 0xc0, !PT ;  /* 0x0000000405ff7212 */ /* 0x004fda000780c0ff */
[----:B------:R-:W-:Y:S05]  /*0490*/  @P0 BRA `(.L_x_14) ;  /* 0x0000000000080947 */ /* 0x000fea0003800000 */
[----:B------:R0:W5:Y:S01]  /*04a0*/  LDG.E R7, desc[UR4][R2.64+0x4] ;  /* 0x0000040402077981 */ /* 0x000162000c1e1900 */
[----:B------:R-:W-:Y:S05]  /*04b0*/  BRA `(.L_x_15) ;  /* 0x00000000000c7947 */ /* 0x000fea0003800000 */
.L_x_14:
[----:B------:R-:W2:Y:S02]  /*04c0*/  LDG.E R7, desc[UR4][R2.64+0x4] ;  /* 0x0000040402077981 */ /* 0x000ea4000c1e1900 */
[----:B--2---:R-:W-:-:S13]  /*04d0*/  LOP3.LUT P0, RZ, R7, R4, RZ, 0xc0, !PT ;  /* 0x0000000407ff7212 */ /* 0x004fda000780c0ff */
[----:B------:R-:W-:Y:S05]  /*04e0*/  @P0 BRA `(.L_x_16) ;  /* 0x0000000000240947 */ /* 0x000fea0003800000 */
.L_x_15:
[----:B------:R-:W-:Y:S05]  /*04f0*/  BSYNC.RECONVERGENT B1 ;  /* 0x0000000000017941 */ /* 0x000fea0003800200 */
.L_x_13:
[----:B------:R-:W2:Y:S01]  /*0500*/  LDG.E R9, desc[UR4][R2.64+0x8] ;  /* 0x0000080402097981 */ /* 0x000ea2000c1e1900 */
[-C--:B------:R-:W-:Y:S02]  /*0510*/  LOP3.LUT R5, R5, R4.reuse, RZ, 0xfc, !PT ;  /* 0x0000000405057212 */ /* 0x080fe400078efcff */
[----:B-----5:R-:W-:-:S03]  /*0520*/  LOP3.LUT R7, R7, R4, RZ, 0xfc, !PT ;  /* 0x0000000407077212 */ /* 0x020fc600078efcff */
[----:B------:R-:W-:Y:S04]  /*0530*/  STG.E desc[UR4][R2.64], R5 ;  /* 0x0000000502007986 */ /* 0x000fe8000c101904 */
[----:B------:R-:W-:Y:S01]  /*0540*/  STG.E desc[UR4][R2.64+0x4], R7 ;  /* 0x0000040702007986 */ /* 0x000fe2000c101904 */
[----:B--2---:R-:W-:-:S05]  /*0550*/  LOP3.LUT R9, R9, R4, RZ, 0xfc, !PT ;  /* 0x0000000409097212 */ /* 0x004fca00078efcff */
[----:B------:R-:W-:Y:S01]  /*0560*/  STG.E desc[UR4][R2.64+0x8], R9 ;  /* 0x0000080902007986 */ /* 0x000fe2000c101904 */
[----:B------:R-:W-:Y:S05]  /*0570*/  EXIT ;  /* 0x000000000000794d */ /* 0x000fea0003800000 */
.L_x_16:
[----:B------:R-:W2:Y:S01]  /*0580*/  LDG.E R9, desc[UR4][R2.64+0x8] ;  /* 0x0000080402097981 */ /* 0x000ea2000c1e1900 */
[--C-:B------:R-:W-:Y:S02]  /*0590*/  LOP3.LUT R5, R5, 0xf, R4.reuse, 0x40, !PT ;  /* 0x0000000f05057812 */ /* 0x100fe400078e4004 */
[----:B------:R-:W-:-:S03]  /*05a0*/  LOP3.LUT R7, R7, 0xf, R4, 0x40, !PT ;  /* 0x0000000f07077812 */ /* 0x000fc600078e4004 */
[----:B------:R-:W-:Y:S04]  /*05b0*/  STG.E desc[UR4][R2.64], R5 ;  /* 0x0000000502007986 */ /* 0x000fe8000c101904 */
[----:B------:R-:W-:Y:S01]  /*05c0*/  STG.E desc[UR4][R2.64+0x4], R7 ;  /* 0x0000040702007986 */ /* 0x000fe2000c101904 */
[----:B--2---:R-:W-:-:S05]  /*05d0*/  LOP3.LUT R9, R9, 0xf, R4, 0x40, !PT ;  /* 0x0000000f09097812 */ /* 0x004fca00078e4004 */
[----:B------:R-:W-:Y:S01]  /*05e0*/  STG.E desc[UR4][R2.64+0x8], R9 ;  /* 0x0000080902007986 */ /* 0x000fe2000c101904 */
[----:B------:R-:W-:Y:S05]  /*05f0*/  EXIT ;  /* 0x000000000000794d */ /* 0x000fea0003800000 */
.L_x_17:
[----:B------:R-:W-:-:S00]  /*0600*/  BRA `(.L_x_17) ;  /* 0xfffffffc00fc7947 */ /* 0x000fc0000383ffff */
[----:B------:R-:W-:-:S00]  /*0610*/  NOP ;  /* 0x0000000000007918 */ /* 0x000fc00000000000 */
        /* <DEDUP_REMOVED lines=14> */
.L_x_42:


//--------------------- .text._Z9crossoverP10Population --------------------------
	.section	.text._Z9crossoverP10Population,"ax",@progbits
	.align	128
        .global         _Z9crossoverP10Population
        .type           _Z9crossoverP10Population,@function
        .size           _Z9crossoverP10Population,(.L_x_43 - _Z9crossoverP10Population)
        .other          _Z9crossoverP10Population,@"STO_CUDA_ENTRY STV_DEFAULT"
_Z9crossoverP10Population:
.text._Z9crossoverP10Population:
        /* <DEDUP_REMOVED lines=12> */
[----:B------:R-:W-:Y:S02]  /*00c0*/  IMAD.MOV.U32 R4, RZ, RZ, RZ ;  /* 0x000000ffff047224 */ /* 0x000fe400078e00ff */
[----:B--2---:R-:W-:-:S06]  /*00d0*/  FMUL R0, R0, 8 ;  /* 0x4100000000007820 */ /* 0x004fcc0000400000 */
[----:B------:R-:W0:Y:S02]  /*00e0*/  F2I.TRUNC.NTZ R0, R0 ;  /* 0x0000000000007305 */ /* 0x000e24000020f100 */
[----:B0-----:R-:W-:-:S13]  /*00f0*/  ISETP.GE.AND P0, PT, R0, 0x1, PT ;  /* 0x000000010000780c */ /* 0x001fda0003f06270 */
[----:B------:R-:W-:Y:S05]  /*0100*/  @!P0 BRA `(.L_x_19) ;  /* 0x0000000000b08947 */ /* 0x000fea0003800000 */
[C---:B------:R-:W-:Y:S01]  /*0110*/  ISETP.GE.U32.AND P0, PT, R0.reuse, 0x4, PT ;  /* 0x000000040000780c */ /* 0x040fe20003f06070 */
[----:B------:R-:W-:Y:S01]  /*0120*/  BSSY.RECONVERGENT B1, `(.L_x_20) ;  /* 0x0000023000017945 */ /* 0x000fe20003800200 */
[----:B------:R-:W-:Y:S01]  /*0130*/  LOP3.LUT R6, R0, 0x3, RZ, 0xc0, !PT ;  /* 0x0000000300067812 */ /* 0x000fe200078ec0ff */
[----:B------:R-:W-:-:S10]  /*0140*/  IMAD.MOV.U32 R4, RZ, RZ, RZ ;  /* 0x000000ffff047224 */ /* 0x000fd400078e00ff */
[----:B------:R-:W-:Y:S05]  /*0150*/  @!P0 BRA `(.L_x_21) ;  /* 0x00000000007c8947 */ /* 0x000fea0003800000 */
[----:B------:R-:W-:Y:S01]  /*0160*/  LOP3.LUT R0, R0, 0x7ffffffc, RZ, 0xc0, !PT ;  /* 0x7ffffffc00007812 */ /* 0x000fe200078ec0ff */
[----:B------:R-:W-:-:S04]  /*0170*/  IMAD.MOV.U32 R4, RZ, RZ, RZ ;  /* 0x000000ffff047224 */ /* 0x000fc800078e00ff */
        /* <DEDUP_REMOVED lines=9> */
.L_x_25:
[----:B------:R-:W-:Y:S01]  /*0210*/  VIADD R0, R0, 0x10 ;  /* 0x0000001000007836 */ /* 0x000fe20000000000 */
[----:B------:R-:W-:-:S04]  /*0220*/  LEA R4, R4, 0xf, 0x4 ;  /* 0x0000000f04047811 */ /* 0x000fc800078e20ff */
[----:B------:R-:W-:Y:S02]  /*0230*/  ISETP.GE.AND P1, PT, R0, -0xc, PT ;  /* 0xfffffff40000780c */ /* 0x000fe40003f26270 */
[----:B------:R-:W-:-:S04]  /*0240*/  LEA R4, R4, 0xf, 0x4 ;  /* 0x0000000f04047811 */ /* 0x000fc800078e20ff */
[----:B------:R-:W-:-:S04]  /*0250*/  LEA R4, R4, 0xf, 0x4 ;  /* 0x0000000f04047811 */ /* 0x000fc800078e20ff */
[----:B------:R-:W-:-:S03]  /*0260*/  LEA R4, R4, 0xf, 0x4 ;  /* 0x0000000f04047811 */ /* 0x000fc600078e20ff */
[----:B------:R-:W-:Y:S05]  /*0270*/  @!P1 BRA `(.L_x_25) ;  /* 0xfffffffc00e49947 */ /* 0x000fea000383ffff */
.L_x_24:
[----:B------:R-:W-:Y:S05]  /*0280*/  BSYNC.RECONVERGENT B2 ;  /* 0x0000000000027941 */ /* 0x000fea0003800200 */
.L_x_23:
[----:B------:R-:W-:-:S05]  /*0290*/  IMAD.MOV R7, RZ, RZ, -R0 ;  /* 0x000000ffff077224 */ /* 0x000fca00078e0a00 */
[----:B------:R-:W-:-:S13]  /*02a0*/  ISETP.GT.AND P1, PT, R7, 0x4, PT ;  /* 0x000000040700780c */ /* 0x000fda0003f24270 */
[----:B------:R-:W-:Y:S01]  /*02b0*/  @P1 VIADD R0, R0, 0x8 ;  /* 0x0000000800001836 */ /* 0x000fe20000000000 */
[----:B------:R-:W-:Y:S02]  /*02c0*/  @P1 PLOP3.LUT P0, PT, PT, PT, PT, 0x8, 0x80 ;  /* 0x000000000080181c */ /* 0x000fe40003f0e170 */
[----:B------:R-:W-:Y:S02]  /*02d0*/  @P1 LEA R7, R4, 0xf, 0x4 ;  /* 0x0000000f04071811 */ /* 0x000fe400078e20ff */
[----:B------:R-:W-:Y:S02]  /*02e0*/  ISETP.NE.OR P0, PT, R0, RZ, P0 ;  /* 0x000000ff0000720c */ /* 0x000fe40000705670 */
[----:B------:R-:W-:-:S11]  /*02f0*/  @P1 LEA R4, R7, 0xf, 0x4 ;  /* 0x0000000f07041811 */ /* 0x000fd600078e20ff */
[----:B------:R-:W-:Y:S05]  /*0300*/  @!P0 BRA `(.L_x_21) ;  /* 0x0000000000108947 */ /* 0x000fea0003800000 */
.L_x_22:
[----:B------:R-:W-:Y:S01]  /*0310*/  VIADD R0, R0, 0x4 ;  /* 0x0000000400007836 */ /* 0x000fe20000000000 */
[----:B------:R-:W-:-:S04]  /*0320*/  LEA R4, R4, 0xf, 0x4 ;  /* 0x0000000f04047811 */ /* 0x000fc800078e20ff */
[----:B------:R-:W-:-:S13]  /*0330*/  ISETP.NE.AND P0, PT, R0, RZ, PT ;  /* 0x000000ff0000720c */ /* 0x000fda0003f05270 */
[----:B------:R-:W-:Y:S05]  /*0340*/  @P0 BRA `(.L_x_22) ;  /* 0xfffffffc00f00947 */ /* 0x000fea000383ffff */
.L_x_21:
[----:B------:R-:W-:Y:S05]  /*0350*/  BSYNC.RECONVERGENT B1 ;  /* 0x0000000000017941 */ /* 0x000fea0003800200 */
.L_x_20:
[----:B------:R-:W-:-:S13]  /*0360*/  ISETP.NE.AND P0, PT, R6, RZ, PT ;  /* 0x000000ff0600720c */ /* 0x000fda0003f05270 */
[----:B------:R-:W-:Y:S05]  /*0370*/  @!P0 BRA `(.L_x_19) ;  /* 0x0000000000148947 */ /* 0x000fea0003800000 */
[----:B------:R-:W-:-:S07]  /*0380*/  IMAD.MOV R6, RZ, RZ, -R6 ;  /* 0x000000ffff067224 */ /* 0x000fce00078e0a06 */
.L_x_26:
[----:B------:R-:W-:Y:S01]  /*0390*/  VIADD R6, R6, 0x1 ;  /* 0x0000000106067836 */ /* 0x000fe20000000000 */
[----:B------:R-:W-:-:S04]  /*03a0*/  LEA R4, R4, 0x1, 0x1 ;  /* 0x0000000104047811 */ /* 0x000fc800078e08ff */
[----:B------:R-:W-:-:S13]  /*03b0*/  ISETP.NE.AND P0, PT, R6, RZ, PT ;  /* 0x000000ff0600720c */ /* 0x000fda0003f05270 */
[----:B------:R-:W-:Y:S05]  /*03c0*/  @P0 BRA `(.L_x_26) ;  /* 0xfffffffc00f00947 */ /* 0x000fea000383ffff */
.L_x_19:
[----:B------:R-:W-:Y:S05]  /*03d0*/  BSYNC.RECONVERGENT B0 ;  /* 0x0000000000007941 */ /* 0x000fea0003800200 */
.L_x_18:
[----:B------:R-:W-:Y:S01]  /*03e0*/  ISETP.NE.AND P0, PT, R5, 0x63, PT ;  /* 0x000000630500780c */ /* 0x000fe20003f05270 */
[----:B------:R-:W-:-:S12]  /*03f0*/  BSSY.RECONVERGENT B0, `(.L_x_27) ;  /* 0x0000008000007945 */ /* 0x000fd80003800200 */
[----:B------:R-:W-:Y:S05]  /*0400*/  @P0 BRA `(.L_x_28) ;  /* 0x0000000000080947 */ /* 0x000fea0003800000 */
[----:B------:R0:W5:Y:S01]  /*0410*/  LDG.E R5, desc[UR4][R2.64+0xc] ;  /* 0x00000c0402057981 */ /* 0x000162000c1e1900 */
[----:B------:R-:W-:Y:S05]  /*0420*/  BRA `(.L_x_29) ;  /* 0x0000000000107947 */ /* 0x000fea0003800000 */
.L_x_28:
[----:B------:R-:W2:Y:S02]  /*0430*/  LDG.E R0, desc[UR4][R2.64+0xc] ;  /* 0x00000c0402007981 */ /* 0x000ea4000c1e1900 */
[----:B--2---:R-:W-:-:S13]  /*0440*/  FSETP.NEU.AND P0, PT, R0, 1, PT ;  /* 0x3f8000000000780b */ /* 0x004fda0003f0d000 */
[----:B------:R-:W-:Y:S05]  /*0450*/  @P0 BRA `(.L_x_30) ;  /* 0x0000000000100947 */ /* 0x000fea0003800000 */
[----:B------:R-:W-:-:S07]  /*0460*/  IMAD.MOV.U32 R5, RZ, RZ, 0x3f800000 ;  /* 0x3f800000ff057424 */ /* 0x000fce00078e00ff */
.L_x_29:
[----:B------:R-:W-:Y:S05]  /*0470*/  BSYNC.RECONVERGENT B0 ;  /* 0x0000000000007941 */ /* 0x000fea0003800200 */
.L_x_27:
[----:B-----5:R-:W-:Y:S01]  /*0480*/  STG.E desc[UR4][R2.64+0xc], R5 ;  /* 0x00000c0502007986 */ /* 0x020fe2000c101904 */
[----:B------:R-:W-:Y:S05]  /*0490*/  EXIT ;  /* 0x000000000000794d */ /* 0x000fea0003800000 */
.L_x_30:
[----:B------:R-:W2:Y:S04]  /*04a0*/  LDG.E R7, desc[UR4][R2.64+-0x18] ;  /* 0xffffe80402077981 */ /* 0x000ea8000c1e1900 */
[----:B------:R-:W3:Y:S04]  /*04b0*/  LDG.E R11, desc[UR4][R2.64+-0x14] ;  /* 0xffffec04020b7981 */ /* 0x000ee8000c1e1900 */
[----:B------:R-:W4:Y:S04]  /*04c0*/  LDG.E R15, desc[UR4][R2.64+-0x10] ;  /* 0xfffff004020f7981 */ /* 0x000f28000c1e1900 */
[----:B------:R-:W5:Y:S04]  /*04d0*/  LDG.E R5, desc[UR4][R2.64] ;  /* 0x0000000402057981 */ /* 0x000f68000c1e1900 */
[----:B------:R-:W5:Y:S04]  /*04e0*/  LDG.E R9, desc[UR4][R2.64+0x4] ;  /* 0x0000040402097981 */ /* 0x000f68000c1e1900 */
[----:B------:R-:W5:Y:S01]  /*04f0*/  LDG.E R13, desc[UR4][R2.64+0x8] ;  /* 0x00000804020d7981 */ /* 0x000f62000c1e1900 */
[----:B--2---:R-:W-:-:S02]  /*0500*/  LOP3.LUT R7, R7, 0xf, R4, 0x60, !PT ;  /* 0x0000000f07077812 */ /* 0x004fc400078e6004 */
[--C-:B---3--:R-:W-:Y:S02]  /*0510*/  LOP3.LUT R11, R11, 0xf, R4.reuse, 0x60, !PT ;  /* 0x0000000f0b0b7812 */ /* 0x108fe400078e6004 */
[--C-:B----4-:R-:W-:Y:S02]  /*0520*/  LOP3.LUT R15, R15, 0xf, R4.reuse, 0x60, !PT ;  /* 0x0000000f0f0f7812 */ /* 0x110fe400078e6004 */
[--C-:B-----5:R-:W-:Y:S02]  /*0530*/  LOP3.LUT R5, R7, R5, R4.reuse, 0xf8, !PT ;  /* 0x0000000507057212 */ /* 0x120fe400078ef804 */
[----:B------:R-:W-:-:S03]  /*0540*/  LOP3.LUT R9, R11, R9, R4, 0xf8, !PT ;  /* 0x000000090b097212 */ /* 0x000fc600078ef804 */
[----:B------:R-:W-:Y:S01]  /*0550*/  STG.E desc[UR4][R2.64], R5 ;  /* 0x0000000502007986 */ /* 0x000fe2000c101904 */
[----:B------:R-:W-:-:S03]  /*0560*/  LOP3.LUT R13, R15, R13, R4, 0xf8, !PT ;  /* 0x0000000d0f0d7212 */ /* 0x000fc600078ef804 */
[----:B------:R-:W-:Y:S04]  /*0570*/  STG.E desc[UR4][R2.64+0x4], R9 ;  /* 0x0000040902007986 */ /* 0x000fe8000c101904 */
[----:B------:R-:W-:Y:S01]  /*0580*/  STG.E desc[UR4][R2.64+0x8], R13 ;  /* 0x0000080d02007986 */ /* 0x000fe2000c101904 */
[----:B------:R-:W-:Y:S05]  /*0590*/  EXIT ;  /* 0x000000000000794d */ /* 0x000fea0003800000 */
.L_x_31:
        /* <DEDUP_REMOVED lines=14> */
.L_x_43:


//--------------------- .text._Z6selectP10PopulationS0_ --------------------------
	.section	.text._Z6selectP10PopulationS0_,"ax",@progbits
	.align	128
        .global         _Z6selectP10PopulationS0_
        .type           _Z6selectP10PopulationS0_,@function
        .size           _Z6selectP10PopulationS0_,(.L_x_44 - _Z6selectP10PopulationS0_)
        .other          _Z6selectP10PopulationS0_,@"STO_CUDA_ENTRY STV_DEFAULT"
_Z6selectP10PopulationS0_:
.text._Z6selectP10PopulationS0_:
        /* <DEDUP_REMOVED lines=10> */
[----:B-1----:R-:W2:Y:S02]  /*00a0*/  LDG.E R0, desc[UR4][R2.64+0xc] ;  /* 0x00000c0402007981 */ /* 0x002ea4000c1e1900 */
[----:B--2---:R-:W-:-:S13]  /*00b0*/  FSETP.NEU.AND P0, PT, R0, 1, PT ;  /* 0x3f8000000000780b */ /* 0x004fda0003f0d000 */
[----:B------:R-:W-:Y:S05]  /*00c0*/  @P0 EXIT ;  /* 0x000000000000094d */ /* 0x000fea0003800000 */
[----:B------:R-:W2:Y:S01]  /*00d0*/  LDG.E R9, desc[UR4][R2.64] ;  /* 0x0000000402097981 */ /* 0x000ea2000c1e1900 */
[----:B------:R-:W0:Y:S03]  /*00e0*/  LDC.64 R4, c[0x0][0x388] ;  /* 0x0000e200ff047b82 */ /* 0x000e260000000a00 */
[----:B------:R-:W3:Y:S04]  /*00f0*/  LDG.E R11, desc[UR4][R2.64+0x4] ;  /* 0x00000404020b7981 */ /* 0x000ee8000c1e1900 */
[----:B------:R-:W4:Y:S04]  /*0100*/  LDG.E R13, desc[UR4][R2.64+0x8] ;  /* 0x00000804020d7981 */ /* 0x000f28000c1e1900 */
[----:B------:R-:W5:Y:S04]  /*0110*/  LDG.E R15, desc[UR4][R2.64+0x10] ;  /* 0x00001004020f7981 */ /* 0x000f68000c1e1900 */
[----:B------:R-:W5:Y:S01]  /*0120*/  LDG.E R17, desc[UR4][R2.64+0x14] ;  /* 0x0000140402117981 */ /* 0x000f62000c1e1900 */
[----:B0-----:R-:W-:-:S04]  /*0130*/  IMAD.WIDE R4, R7, 0x18, R4 ;  /* 0x0000001807047825 */ /* 0x001fc800078e0204 */
[----:B------:R-:W-:-:S05]  /*0140*/  HFMA2 R7, -RZ, RZ, 1.875, 0 ;  /* 0x3f800000ff077431 */ /* 0x000fca00000001ff */
[----:B------:R-:W-:Y:S04]  /*0150*/  STG.E desc[UR4][R4.64+0xc], R7 ;  /* 0x00000c0704007986 */ /* 0x000fe8000c101904 */
[----:B--2---:R-:W-:Y:S04]  /*0160*/  STG.E desc[UR4][R4.64], R9 ;  /* 0x0000000904007986 */ /* 0x004fe8000c101904 */
[----:B---3--:R-:W-:Y:S04]  /*0170*/  STG.E desc[UR4][R4.64+0x4], R11 ;  /* 0x0000040b04007986 */ /* 0x008fe8000c101904 */
[----:B----4-:R-:W-:Y:S04]  /*0180*/  STG.E desc[UR4][R4.64+0x8], R13 ;  /* 0x0000080d04007986 */ /* 0x010fe8000c101904 */
[----:B-----5:R-:W-:Y:S04]  /*0190*/  STG.E desc[UR4][R4.64+0x10], R15 ;  /* 0x0000100f04007986 */ /* 0x020fe8000c101904 */
[----:B------:R-:W-:Y:S01]  /*01a0*/  STG.E desc[UR4][R4.64+0x14], R17 ;  /* 0x0000141104007986 */ /* 0x000fe2000c101904 */
[----:B------:R-:W-:Y:S05]  /*01b0*/  EXIT ;  /* 0x000000000000794d */ /* 0x000fea0003800000 */
.L_x_32:
        /* <DEDUP_REMOVED lines=12> */
.L_x_44:


//--------------------- .text._Z9calculateP10Population --------------------------
	.section	.text._Z9calculateP10Population,"ax",@progbits
	.align	128
        .global         _Z9calculateP10Population
        .type           _Z9calculateP10Population,@function
        .size           _Z9calculateP10Population,(.L_x_41 - _Z9calculateP10Population)
        .other          _Z9calculateP10Population,@"STO_CUDA_ENTRY STV_DEFAULT"
_Z9calculateP10Population:
.text._Z9calculateP10Population:
        /* <DEDUP_REMOVED lines=8> */
[----:B------:R-:W1:Y:S07]  /*0080*/  LDCU.64 UR4, c[0x0][0x358] ;  /* 0x00006b00ff0477ac */ /* 0x000e6e0008000a00 */
[----:B------:R-:W2:Y:S01]  /*0090*/  LDC.64 R2, c[0x0][0x380] ;  /* 0x0000e000ff027b82 */ /* 0x000ea20000000a00 */
[----:B0-----:R-:W-:-:S05]  /*00a0*/  IMAD.WIDE R4, R7, 0x18, R4 ;  /* 0x0000001807047825 */ /* 0x001fca00078e0204 */
[----:B-1----:R-:W3:Y:S04]  /*00b0*/  LDG.E R8, desc[UR4][R4.64] ;  /* 0x0000000404087981 */ /* 0x002ee8000c1e1900 */
[----:B--2---:R-:W2:Y:S04]  /*00c0*/  LDG.E R0, desc[UR4][R2.64+0x4] ;  /* 0x0000040402007981 */ /* 0x004ea8000c1e1900 */
[----:B------:R-:W2:Y:S04]  /*00d0*/  LDG.E R7, desc[UR4][R2.64] ;  /* 0x0000000402077981 */ /* 0x000ea8000c1e1900 */
[----:B------:R-:W2:Y:S04]  /*00e0*/  LDG.E R6, desc[UR4][R2.64+0x8] ;  /* 0x0000080402067981 */ /* 0x000ea8000c1e1900 */
[----:B------:R-:W3:Y:S04]  /*00f0*/  LDG.E R9, desc[UR4][R4.64+0x4] ;  /* 0x0000040404097981 */ /* 0x000ee8000c1e1900 */
[----:B------:R-:W3:Y:S01]  /*0100*/  LDG.E R10, desc[UR4][R4.64+0x8] ;  /* 0x00000804040a7981 */ /* 0x000ee2000c1e1900 */
[----:B------:R-:W-:Y:S01]  /*0110*/  BSSY.RECONVERGENT B0, `(.L_x_33) ;  /* 0x0000010000007945 */ /* 0x000fe20003800200 */
[----:B--2---:R-:W-:-:S02]  /*0120*/  IMAD R0, R0, R7, R6 ;  /* 0x0000000700007224 */ /* 0x004fc400078e0206 */
[----:B---3--:R-:W-:-:S05]  /*0130*/  IMAD R9, R8, R9, R10 ;  /* 0x0000000908097224 */ /* 0x008fca00078e020a */
[----:B------:R-:W-:-:S04]  /*0140*/  IADD3 R0, PT, PT, R0, 0x1, -R9 ;  /* 0x0000000100007810 */ /* 0x000fc80007ffe809 */
[----:B------:R-:W-:-:S05]  /*0150*/  I2FP.F32.U32 R0, R0 ;  /* 0x0000000000007245 */ /* 0x000fca0000201000 */
[----:B------:R-:W-:-:S05]  /*0160*/  VIADD R6, R0, 0x1800000 ;  /* 0x0180000000067836 */ /* 0x000fca0000000000 */
[----:B------:R-:W-:-:S04]  /*0170*/  LOP3.LUT R6, R6, 0x7f800000, RZ, 0xc0, !PT ;  /* 0x7f80000006067812 */ /* 0x000fc800078ec0ff */
[----:B------:R-:W-:-:S13]  /*0180*/  ISETP.GT.U32.AND P0, PT, R6, 0x1ffffff, PT ;  /* 0x01ffffff0600780c */ /* 0x000fda0003f04070 */
[----:B------:R-:W-:Y:S05]  /*0190*/  @P0 BRA `(.L_x_34) ;  /* 0x00000000000c0947 */ /* 0x000fea0003800000 */
[----:B------:R-:W-:-:S07]  /*01a0*/  MOV R6, 0x1c0 ;  /* 0x000001c000067802 */ /* 0x000fce0000000f00 */
[----:B------:R-:W-:Y:S05]  /*01b0*/  CALL.REL.NOINC `($__internal_0_$__cuda_sm20_rcp_rn_f32_slowpath) ;  /* 0x0000000000207944 */ /* 0x000fea0003c00000 */
[----:B------:R-:W-:Y:S05]  /*01c0*/  BRA `(.L_x_35) ;  /* 0x0000000000107947 */ /* 0x000fea0003800000 */
.L_x_34:
[----:B------:R-:W0:Y:S02]  /*01d0*/  MUFU.RCP R3, R0 ;  /* 0x0000000000037308 */ /* 0x000e240000001000 */
[----:B0-----:R-:W-:-:S04]  /*01e0*/  FFMA R2, R0, R3, -1 ;  /* 0xbf80000000027423 */ /* 0x001fc80000000003 */
[----:B------:R-:W-:-:S04]  /*01f0*/  FADD.FTZ R2, -R2, -RZ ;  /* 0x800000ff02027221 */ /* 0x000fc80000010100 */
[----:B------:R-:W-:-:S07]  /*0200*/  FFMA R3, R3, R2, R3 ;  /* 0x0000000203037223 */ /* 0x000fce0000000003 */
.L_x_35:
[----:B------:R-:W-:Y:S05]  /*0210*/  BSYNC.RECONVERGENT B0 ;  /* 0x0000000000007941 */ /* 0x000fea0003800200 */
.L_x_33:
[----:B------:R-:W-:Y:S01]  /*0220*/  STG.E desc[UR4][R4.64+0xc], R3 ;  /* 0x00000c0304007986 */ /* 0x000fe2000c101904 */
[----:B------:R-:W-:Y:S05]  /*0230*/  EXIT ;  /* 0x000000000000794d */ /* 0x000fea0003800000 */
        .weak           $__internal_0_$__cuda_sm20_rcp_rn_f32_slowpath
        .type           $__internal_0_$__cuda_sm20_rcp_rn_f32_slowpath,@function
        .size           $__internal_0_$__cuda_sm20_rcp_rn_f32_slowpath,(.L_x_41 - $__internal_0_$__cuda_sm20_rcp_rn_f32_slowpath)
$__internal_0_$__cuda_sm20_rcp_rn_f32_slowpath:
[----:B------:R-:W-:Y:S01]  /*0240*/  IMAD.SHL.U32 R2, R0, 0x2, RZ ;  /* 0x0000000200027824 */ /* 0x000fe200078e00ff */
[----:B------:R-:W-:Y:S04]  /*0250*/  BSSY.RECONVERGENT B1, `(.L_x_36) ;  /* 0x0000030000017945 */ /* 0x000fe80003800200 */
[----:B------:R-:W-:-:S04]  /*0260*/  SHF.R.U32.HI R2, RZ, 0x18, R2 ;  /* 0x00000018ff027819 */ /* 0x000fc80000011602 */
[----:B------:R-:W-:-:S13]  /*0270*/  ISETP.NE.U32.AND P0, PT, R2, RZ, PT ;  /* 0x000000ff0200720c */ /* 0x000fda0003f05070 */
[----:B------:R-:W-:Y:S05]  /*0280*/  @P0 BRA `(.L_x_37) ;  /* 0x0000000000280947 */ /* 0x000fea0003800000 */
[----:B------:R-:W-:-:S05]  /*0290*/  IMAD.SHL.U32 R2, R0, 0x2, RZ ;  /* 0x0000000200027824 */ /* 0x000fca00078e00ff */
[----:B------:R-:W-:-:S13]  /*02a0*/  ISETP.NE.AND P0, PT, R2, RZ, PT ;  /* 0x000000ff0200720c */ /* 0x000fda0003f05270 */
[----:B------:R-:W-:Y:S01]  /*02b0*/  @P0 FFMA R7, R0, 1.84467440737095516160e+19, RZ ;  /* 0x5f80000000070823 */ /* 0x000fe200000000ff */
[----:B------:R-:W-:Y:S08]  /*02c0*/  @!P0 MUFU.RCP R3, R0 ;  /* 0x0000000000038308 */ /* 0x000ff00000001000 */
[----:B------:R-:W0:Y:S02]  /*02d0*/  @P0 MUFU.RCP R2, R7 ;  /* 0x0000000700020308 */ /* 0x000e240000001000 */
[----:B0-----:R-:W-:-:S04]  /*02e0*/  @P0 FFMA R8, R7, R2, -1 ;  /* 0xbf80000007080423 */ /* 0x001fc80000000002 */
[----:B------:R-:W-:-:S04]  /*02f0*/  @P0 FADD.FTZ R9, -R8, -RZ ;  /* 0x800000ff08090221 */ /* 0x000fc80000010100 */
[----:B------:R-:W-:-:S04]  /*0300*/  @P0 FFMA R2, R2, R9, R2 ;  /* 0x0000000902020223 */ /* 0x000fc80000000002 */
[----:B------:R-:W-:Y:S01]  /*0310*/  @P0 FFMA R3, R2, 1.84467440737095516160e+19, RZ ;  /* 0x5f80000002030823 */ /* 0x000fe200000000ff */
[----:B------:R-:W-:Y:S06]  /*0320*/  BRA `(.L_x_38) ;  /* 0x0000000000887947 */ /* 0x000fec0003800000 */
.L_x_37:
[----:B------:R-:W-:-:S05]  /*0330*/  VIADD R3, R2, 0xffffff03 ;  /* 0xffffff0302037836 */ /* 0x000fca0000000000 */
[----:B------:R-:W-:-:S13]  /*0340*/  ISETP.GT.U32.AND P0, PT, R3, 0x1, PT ;  /* 0x000000010300780c */ /* 0x000fda0003f04070 */
[----:B------:R-:W-:Y:S05]  /*0350*/  @P0 BRA `(.L_x_39) ;  /* 0x0000000000780947 */ /* 0x000fea0003800000 */
[----:B------:R-:W-:Y:S01]  /*0360*/  LOP3.LUT R7, R0, 0x7fffff, RZ, 0xc0, !PT ;  /* 0x007fffff00077812 */ /* 0x000fe200078ec0ff */
[----:B------:R-:W-:-:S03]  /*0370*/  IMAD.MOV.U32 R12, RZ, RZ, 0x3 ;  /* 0x00000003ff0c7424 */ /* 0x000fc600078e00ff */
[----:B------:R-:W-:Y:S02]  /*0380*/  LOP3.LUT R7, R7, 0x3f800000, RZ, 0xfc, !PT ;  /* 0x3f80000007077812 */ /* 0x000fe400078efcff */
[----:B------:R-:W-:Y:S02]  /*0390*/  SHF.L.U32 R11, R12, R3, RZ ;  /* 0x000000030c0b7219 */ /* 0x000fe400000006ff */
[----:B------:R-:W0:Y:S02]  /*03a0*/  MUFU.RCP R8, R7 ;  /* 0x0000000700087308 */ /* 0x000e240000001000 */
[----:B0-----:R-:W-:-:S04]  /*03b0*/  FFMA R9, R7, R8, -1 ;  /* 0xbf80000007097423 */ /* 0x001fc80000000008 */
[----:B------:R-:W-:-:S04]  /*03c0*/  FADD.FTZ R9, -R9, -RZ ;  /* 0x800000ff09097221 */ /* 0x000fc80000010100 */
[CCC-:B------:R-:W-:Y:S01]  /*03d0*/  FFMA.RM R10, R8.reuse, R9.reuse, R8.reuse ;  /* 0x00000009080a7223 */ /* 0x1c0fe20000004008 */
[----:B------:R-:W-:-:S04]  /*03e0*/  FFMA.RP R9, R8, R9, R8 ;  /* 0x0000000908097223 */ /* 0x000fc80000008008 */
[C---:B------:R-:W-:Y:S02]  /*03f0*/  LOP3.LUT R8, R10.reuse, 0x7fffff, RZ, 0xc0, !PT ;  /* 0x007fffff0a087812 */ /* 0x040fe400078ec0ff */
[----:B------:R-:W-:Y:S02]  /*0400*/  FSETP.NEU.FTZ.AND P0, PT, R10, R9, PT ;  /* 0x000000090a00720b */ /* 0x000fe40003f1d000 */
[----:B------:R-:W-:Y:S02]  /*0410*/  LOP3.LUT R8, R8, 0x800000, RZ, 0xfc, !PT ;  /* 0x0080000008087812 */ /* 0x000fe400078efcff */
[----:B------:R-:W-:Y:S02]  /*0420*/  SEL R9, RZ, 0xffffffff, !P0 ;  /* 0xffffffffff097807 */ /* 0x000fe40004000000 */
[----:B------:R-:W-:-:S03]  /*0430*/  LOP3.LUT R10, R11, R8, RZ, 0xc0, !PT ;  /* 0x000000080b0a7212 */ /* 0x000fc600078ec0ff */
[----:B------:R-:W-:Y:S01]  /*0440*/  IMAD.MOV R9, RZ, RZ, -R9 ;  /* 0x000000ffff097224 */ /* 0x000fe200078e0a09 */
[----:B------:R-:W-:-:S04]  /*0450*/  SHF.R.U32.HI R10, RZ, R3, R10 ;  /* 0x00000003ff0a7219 */ /* 0x000fc8000001160a */
[----:B------:R-:W-:Y:S02]  /*0460*/  LOP3.LUT P1, RZ, R9, R3, R8, 0xf8, !PT ;  /* 0x0000000309ff7212 */ /* 0x000fe4000782f808 */
[C---:B------:R-:W-:Y:S02]  /*0470*/  LOP3.LUT P0, RZ, R10.reuse, 0x1, RZ, 0xc0, !PT ;  /* 0x000000010aff7812 */ /* 0x040fe4000780c0ff */
[----:B------:R-:W-:-:S04]  /*0480*/  LOP3.LUT P2, RZ, R10, 0x2, RZ, 0xc0, !PT ;  /* 0x000000020aff7812 */ /* 0x000fc8000784c0ff */
[----:B------:R-:W-:Y:S02]  /*0490*/  PLOP3.LUT P0, PT, P0, P1, P2, 0xe0, 0x0 ;  /* 0x000000000000781c */ /* 0x000fe40000703c20 */
[----:B------:R-:W-:Y:S02]  /*04a0*/  LOP3.LUT P1, RZ, R0, 0x7fffff, RZ, 0xc0, !PT ;  /* 0x007fffff00ff7812 */ /* 0x000fe4000782c0ff */
[----:B------:R-:W-:-:S05]  /*04b0*/  SEL R3, RZ, 0x1, !P0 ;  /* 0x00000001ff037807 */ /* 0x000fca0004000000 */
[----:B------:R-:W-:-:S05]  /*04c0*/  IMAD.MOV R3, RZ, RZ, -R3 ;  /* 0x000000ffff037224 */ /* 0x000fca00078e0a03 */
[----:B------:R-:W-:Y:S01]  /*04d0*/  ISETP.GE.AND P0, PT, R3, RZ, PT ;  /* 0x000000ff0300720c */ /* 0x000fe20003f06270 */
[----:B------:R-:W-:-:S05]  /*04e0*/  VIADD R3, R2, 0xffffff04 ;  /* 0xffffff0402037836 */ /* 0x000fca0000000000 */
[----:B------:R-:W-:-:S07]  /*04f0*/  SHF.R.U32.HI R3, RZ, R3, R8 ;  /* 0x00000003ff037219 */ /* 0x000fce0000011608 */
[----:B------:R-:W-:-:S04]  /*0500*/  @!P0 VIADD R3, R3, 0x1 ;  /* 0x0000000103038836 */ /* 0x000fc80000000000 */
[----:B------:R-:W-:-:S05]  /*0510*/  @!P1 IMAD.SHL.U32 R3, R3, 0x2, RZ ;  /* 0x0000000203039824 */ /* 0x000fca00078e00ff */
[----:B------:R-:W-:Y:S01]  /*0520*/  LOP3.LUT R3, R3, 0x80000000, R0, 0xf8, !PT ;  /* 0x8000000003037812 */ /* 0x000fe200078ef800 */
[----:B------:R-:W-:Y:S06]  /*0530*/  BRA `(.L_x_38) ;  /* 0x0000000000047947 */ /* 0x000fec0003800000 */
.L_x_39:
[----:B------:R0:W1:Y:S02]  /*0540*/  MUFU.RCP R3, R0 ;  /* 0x0000000000037308 */ /* 0x0000640000001000 */
.L_x_38:
[----:B------:R-:W-:Y:S05]  /*0550*/  BSYNC.RECONVERGENT B1 ;  /* 0x0000000000017941 */ /* 0x000fea0003800200 */
.L_x_36:
[----:B------:R-:W-:-:S04]  /*0560*/  IMAD.MOV.U32 R7, RZ, RZ, 0x0 ;  /* 0x00000000ff077424 */ /* 0x000fc800078e00ff */
[----:B01----:R-:W-:Y:S05]  /*0570*/  RET.REL.NODEC R6 `(_Z9calculateP10Population) ;  /* 0xfffffff806a07950 */ /* 0x003fea0003c3ffff */
.L_x_40:
        /* <DEDUP_REMOVED lines=16> */
.L_x_41:


//--------------------- .nv.global.init           --------------------------
	.section	.nv.global.init,"aw",@progbits
	.align	4
.nv.global.init:
	.type		mrg32k3aM1SubSeq,@object
	.size		mrg32k3aM1SubSeq,(mrg32k3aM2SubSeq - mrg32k3aM1SubSeq)
mrg32k3aM1SubSeq:
        /*0000*/ 	.byte	0x0b, 0xcc, 0xee, 0x04, 0x73, 0x29, 0x8b, 0x6f, 0xf6, 0x53, 0x03, 0xf6, 0x23, 0xf6, 0xea, 0xda
        /* <DEDUP_REMOVED lines=125> */
	.type		mrg32k3aM2SubSeq,@object
	.size		mrg32k3aM2SubSeq,(mrg32k3aM1 - mrg32k3aM2SubSeq)
mrg32k3aM2SubSeq:
        /* <DEDUP_REMOVED lines=126> */
	.type		mrg32k3aM1,@object
	.size		mrg32k3aM1,(mrg32k3aM1Seq - mrg32k3aM1)
mrg32k3aM1:
        /* <DEDUP_REMOVED lines=144> */
	.type		mrg32k3aM1Seq,@object
	.size		mrg32k3aM1Seq,(mrg32k3aM2 - mrg32k3aM1Seq)
mrg32k3aM1Seq:
        /* <DEDUP_REMOVED lines=144> */
	.type		mrg32k3aM2,@object
	.size		mrg32k3aM2,(mrg32k3aM2Seq - mrg32k3aM2)
mrg32k3aM2:
        /* <DEDUP_REMOVED lines=144> */
	.type		mrg32k3aM2Seq,@object
	.size		mrg32k3aM2Seq,(precalc_xorwow_matrix - mrg32k3aM2Seq)
mrg32k3aM2Seq:
        /* <DEDUP_REMOVED lines=144> */
	.type		precalc_xorwow_matrix,@object
	.size		precalc_xorwow_matrix,(precalc_xorwow_offset_matrix - precalc_xorwow_matrix)
precalc_xorwow_matrix:
        /* <DEDUP_REMOVED lines=6400> */
	.type		precalc_xorwow_offset_matrix,@object
	.size		precalc_xorwow_offset_matrix,(.L_1 - precalc_xorwow_offset_matrix)
precalc_xorwow_offset_matrix:
        /* <DEDUP_REMOVED lines=6400> */
.L_1:


//--------------------- .nv.shared.reserved.0     --------------------------
	.section	.nv.shared.reserved.0,"aw",@nobits
	.weak		__nv_reservedSMEM_offset_0_alias
	.size		__nv_reservedSMEM_offset_0_alias, 0, 64
	.other		__nv_reservedSMEM_offset_0_alias,@"STO_CUDA_RESERVED_SHARED STV_DEFAULT"
__nv_reservedSMEM_offset_0_alias:
	.zero		0
	.zero		64


//--------------------- .nv.constant0._Z6mutateP10Population --------------------------
	.section	.nv.constant0._Z6mutateP10Population,"a",@progbits
	.sectionflags	@""
	.align	4
.nv.constant0._Z6mutateP10Population:
	.zero		904


//--------------------- .nv.constant0._Z9crossoverP10Population --------------------------
	.section	.nv.constant0._Z9crossoverP10Population,"a",@progbits
	.sectionflags	@""
	.align	4
.nv.constant0._Z9crossoverP10Population:
	.zero		904


//--------------------- .nv.constant0._Z6selectP10PopulationS0_ --------------------------
	.section	.nv.constant0._Z6selectP10PopulationS0_,"a",@progbits
	.sectionflags	@""
	.align	4
.nv.constant0._Z6selectP10PopulationS0_:
	.zero		912


//--------------------- .nv.constant0._Z9calculateP10Population --------------------------
	.section	.nv.constant0._Z9calculateP10Population,"a",@progbits
	.sectionflags	@""
	.align	4
.nv.constant0._Z9calculateP10Population:
	.zero		904


//--------------------- SYMBOLS --------------------------

	.type		.nv.reservedSmem.offset0,@object
	.size		.nv.reservedSmem.offset0,0x4
